//
// Generated by NVIDIA NVVM Compiler
//
// Compiler Build ID: CL-36424714
// Cuda compilation tools, release 13.0, V13.0.88
// Based on NVVM 20.0.0
//

.version 9.0
.target sm_100
.address_size 64

	// .globl	_Z15print_thread_idPi

.visible .entry _Z15print_thread_idPi(
	.param .u64 .ptr .align 1 _Z15print_thread_idPi_param_0
)
{
	.reg .b32 	%r<5>;
	.reg .b64 	%rd<5>;

	ld.param.u64 	%rd1, [_Z15print_thread_idPi_param_0];
	cvta.to.global.u64 	%rd2, %rd1;
	mov.u32 	%r1, %ctaid.x;
	mov.u32 	%r2, %ntid.x;
	mov.u32 	%r3, %tid.x;
	mad.lo.s32 	%r4, %r1, %r2, %r3;
	mul.wide.s32 	%rd3, %r4, 4;
	add.s64 	%rd4, %rd2, %rd3;
	st.global.u32 	[%rd4], %r4;
	ret;

}


// ===== COMPILED SASS (sm_100) =====

	.target	sm_100

	.elftype	@"ET_EXEC"


//--------------------- .note.nv.tkinfo           --------------------------
	.section	.note.nv.tkinfo,"",@"SHT_NOTE"
	.sectionflags	@"SHF_NOTE_NV_TKINFO"
	.tkinfo
        /*0018*/ 	.word	0x00000002
        /*0030*/ 	.string	""
        /*0030*/ 	.string	"ptxas"
        /*0030*/ 	.string	"Cuda compilation tools, release 13.0, V13.0.88"
        /*0030*/ 	.string	"Build cuda_13.0.r13.0/compiler.36424714_0"
        /*0030*/ 	.string	"-arch sm_100 -m 64 "



//--------------------- .note.nv.cuinfo           --------------------------
	.section	.note.nv.cuinfo,"",@"SHT_NOTE"
	.sectionflags	@"SHF_NOTE_NV_CUINFO"
        /*0018*/ 	.short	0x0002
        /*001a*/ 	.short	0x0064
        /*001c*/ 	.short	0x0082
	.zero		2


//--------------------- .nv.info                  --------------------------
	.section	.nv.info,"",@"SHT_CUDA_INFO"
	.align	4


	//----- nvinfo : EIATTR_REGCOUNT
	.align		4
        /*0000*/ 	.byte	0x04, 0x2f
        /*0002*/ 	.short	(.L_1 - .L_0)
	.align		4
.L_0:
        /*0004*/ 	.word	index@(_Z15print_thread_idPi)
        /*0008*/ 	.word	0x00000008


	//----- nvinfo : EIATTR_FRAME_SIZE
	.align		4
.L_1:
        /*000c*/ 	.byte	0x04, 0x11
        /*000e*/ 	.short	(.L_3 - .L_2)
	.align		4
.L_2:
        /*0010*/ 	.word	index@(_Z15print_thread_idPi)
        /*0014*/ 	.word	0x00000000


	//----- nvinfo : EIATTR_MIN_STACK_SIZE
	.align		4
.L_3:
        /*0018*/ 	.byte	0x04, 0x12
        /*001a*/ 	.short	(.L_5 - .L_4)
	.align		4
.L_4:
        /*001c*/ 	.word	index@(_Z15print_thread_idPi)
        /*0020*/ 	.word	0x00000000
.L_5:


//--------------------- .nv.compat                --------------------------
	.section	.nv.compat,"",@"SHT_CUDA_COMPAT_INFO"
	.align	4
        /*0000*/ 	.byte	0x02, 0x09, 0x00, 0x00, 0x02, 0x02, 0x01, 0x00, 0x02, 0x05, 0x05, 0x00, 0x03, 0x07, 0x01, 0x01
        /*0010*/ 	.byte	0x02, 0x03, 0x00, 0x00, 0x02, 0x06, 0x01, 0x00, 0x04, 0x0b, 0x08, 0x00, 0x09, 0x00, 0x00, 0x00
        /*0020*/ 	.byte	0x00, 0x00, 0x00, 0x00


//--------------------- .nv.info._Z15print_thread_idPi --------------------------
	.section	.nv.info._Z15print_thread_idPi,"",@"SHT_CUDA_INFO"
	.sectionflags	@""
	.align	4


	//----- nvinfo : EIATTR_CUDA_API_VERSION
	.align		4
        /*0000*/ 	.byte	0x04, 0x37
        /*0002*/ 	.short	(.L_7 - .L_6)
.L_6:
        /*0004*/ 	.word	0x00000082


	//----- nvinfo : EIATTR_KPARAM_INFO
	.align		4
.L_7:
        /*0008*/ 	.byte	0x04, 0x17
        /*000a*/ 	.short	(.L_9 - .L_8)
.L_8:
        /*000c*/ 	.word	0x00000000
        /*0010*/ 	.short	0x0000
        /*0012*/ 	.short	0x0000
        /*0014*/ 	.byte	0x00, 0xf5, 0x21, 0x00


	//----- nvinfo : EIATTR_SPARSE_MMA_MASK
	.align		4
.L_9:
        /*0018*/ 	.byte	0x03, 0x50
        /*001a*/ 	.short	0x0000


	//----- nvinfo : EIATTR_MAXREG_COUNT
	.align		4
        /*001c*/ 	.byte	0x03, 0x1b
        /*001e*/ 	.short	0x00ff


	//----- nvinfo : EIATTR_MERCURY_ISA_VERSION
	.align		4
        /*0020*/ 	.byte	0x03, 0x5f
        /*0022*/ 	.short	0x0101


	//----- nvinfo : EIATTR_VRC_CTA_INIT_COUNT
	.align		4
        /*0024*/ 	.byte	0x02, 0x4a
	.zero		1
	.zero		1


	//----- nvinfo : EIATTR_EXIT_INSTR_OFFSETS
	.align		4
        /*0028*/ 	.byte	0x04, 0x1c
        /*002a*/ 	.short	(.L_11 - .L_10)


	//   ....[0]....
.L_10:
        /*002c*/ 	.word	0x00000090


	//----- nvinfo : EIATTR_CBANK_PARAM_SIZE
	.align		4
.L_11:
        /*0030*/ 	.byte	0x03, 0x19
        /*0032*/ 	.short	0x0008


	//----- nvinfo : EIATTR_PARAM_CBANK
	.align		4
        /*0034*/ 	.byte	0x04, 0x0a
        /*0036*/ 	.short	(.L_13 - .L_12)
	.align		4
.L_12:
        /*0038*/ 	.word	index@(.nv.constant0._Z15print_thread_idPi)
        /*003c*/ 	.short	0x0380
        /*003e*/ 	.short	0x0008


	//----- nvinfo : EIATTR_SW_WAR
	.align		4
.L_13:
        /*0040*/ 	.byte	0x04, 0x36
        /*0042*/ 	.short	(.L_15 - .L_14)
.L_14:
        /*0044*/ 	.word	0x00000008
.L_15:


//--------------------- .nv.callgraph             --------------------------
	.section	.nv.callgraph,"",@"SHT_CUDA_CALLGRAPH"
	.align	4
	.sectionentsize	8
	.align		4
        /*0000*/ 	.word	0x00000000
	.align		4
        /*0004*/ 	.word	0xffffffff
	.align		4
        /*0008*/ 	.word	0x00000000
	.align		4
        /*000c*/ 	.word	0xfffffffe
	.align		4
        /*0010*/ 	.word	0x00000000
	.align		4
        /*0014*/ 	.word	0xfffffffd
	.align		4
        /*0018*/ 	.word	0x00000000
	.align		4
        /*001c*/ 	.word	0xfffffffc


//--------------------- .text._Z15print_thread_idPi --------------------------
	.section	.text._Z15print_thread_idPi,"ax",@progbits
	.align	128
        .global         _Z15print_thread_idPi
        .type           _Z15print_thread_idPi,@function
        .size           _Z15print_thread_idPi,(.L_x_1 - _Z15print_thread_idPi)
        .other          _Z15print_thread_idPi,@"STO_CUDA_ENTRY STV_DEFAULT"
_Z15print_thread_idPi:
.text._Z15print_thread_idPi:
[----:B------:R-:W-:Y:S01]  /*0000*/  LDC R1, c[0x0][0x37c] ;  /* 0x0000df00ff017b82 */ /* 0x000fe20000000800 */
[----:B------:R-:W0:Y:S07]  /*0010*/  S2R R0, SR_TID.X ;  /* 0x0000000000007919 */ /* 0x000e2e0000002100 */
[----:B------:R-:W0:Y:S01]  /*0020*/  S2UR UR6, SR_CTAID.X ;  /* 0x00000000000679c3 */ /* 0x000e220000002500 */
[----:B------:R-:W1:Y:S07]  /*0030*/  LDCU.64 UR4, c[0x0][0x358] ;  /* 0x00006b00ff0477ac */ /* 0x000e6e0008000a00 */
[----:B------:R-:W0:Y:S08]  /*0040*/  LDC R5, c[0x0][0x360] ;  /* 0x0000d800ff057b82 */ /* 0x000e300000000800 */
[----:B------:R-:W2:Y:S01]  /*0050*/  LDC.64 R2, c[0x0][0x380] ;  /* 0x0000e000ff027b82 */ /* 0x000ea20000000a00 */
[----:B0-----:R-:W-:-:S04]  /*0060*/  IMAD R5, R5, UR6, R0 ;  /* 0x0000000605057c24 */ /* 0x001fc8000f8e0200 */
[----:B--2---:R-:W-:-:S05]  /*0070*/  IMAD.WIDE R2, R5, 0x4, R2 ;  /* 0x0000000405027825 */ /* 0x004fca00078e0202 */
[----:B-1----:R-:W-:Y:S01]  /*0080*/  STG.E desc[UR4][R2.64], R5 ;  /* 0x0000000502007986 */ /* 0x002fe2000c101904 */
[----:B------:R-:W-:Y:S05]  /*0090*/  EXIT ;  /* 0x000000000000794d */ /* 0x000fea0003800000 */
.L_x_0:
[----:B------:R-:W-:-:S00]  /*00a0*/  BRA `(.L_x_0) ;  /* 0xfffffffc00fc7947 */ /* 0x000fc0000383ffff */
[----:B------:R-:W-:-:S00]  /*00b0*/  NOP ;  /* 0x0000000000007918 */ /* 0x000fc00000000000 */
        /* <DEDUP_REMOVED lines=12> */
.L_x_1:


//--------------------- .nv.shared.reserved.0     --------------------------
	.section	.nv.shared.reserved.0,"aw",@nobits
	.weak		__nv_reservedSMEM_offset_0_alias
	.size		__nv_reservedSMEM_offset_0_alias, 0, 64
	.other		__nv_reservedSMEM_offset_0_alias,@"STO_CUDA_RESERVED_SHARED STV_DEFAULT"
__nv_reservedSMEM_offset_0_alias:
	.zero		0
	.zero		64


//--------------------- .nv.constant0._Z15print_thread_idPi --------------------------
	.section	.nv.constant0._Z15print_thread_idPi,"a",@progbits
	.sectionflags	@""
	.align	4
.nv.constant0._Z15print_thread_idPi:
	.zero		904


//--------------------- SYMBOLS --------------------------

	.type		.nv.reservedSmem.offset0,@object
	.size		.nv.reservedSmem.offset0,0x4
